	.headerflags	@"EF_CUDA_TEXMODE_UNIFIED EF_CUDA_64BIT_ADDRESS EF_CUDA_ACCELERATORS EF_CUDA_SM90 EF_CUDA_VIRTUAL_SM(EF_CUDA_SM90)"
	.elftype	@"ET_EXEC"


//--------------------- .nv.info                  --------------------------
	.section	.nv.info,"",@"SHT_CUDA_INFO"
	.align	4


	//----- nvinfo : EIATTR_REGCOUNT
	.align		4
        /*0000*/ 	.byte	0x04, 0x2f
        /*0002*/ 	.short	(.L_1 - .L_0)
	.align		4
.L_0:
        /*0004*/ 	.word	index@(triton_poi_fused_convolution_relu_threshold_backward_2)
        /*0008*/ 	.word	0x0000000e


	//----- nvinfo : EIATTR_MIN_STACK_SIZE
	.align		4
.L_1:
        /*000c*/ 	.byte	0x04, 0x12
        /*000e*/ 	.short	(.L_3 - .L_2)
	.align		4
.L_2:
        /*0010*/ 	.word	index@(triton_poi_fused_convolution_relu_threshold_backward_2)
        /*0014*/ 	.word	0x00000000


	//----- nvinfo : EIATTR_FRAME_SIZE
	.align		4
.L_3:
        /*0018*/ 	.byte	0x04, 0x11
        /*001a*/ 	.short	(.L_5 - .L_4)
	.align		4
.L_4:
        /*001c*/ 	.word	index@(triton_poi_fused_convolution_relu_threshold_backward_2)
        /*0020*/ 	.word	0x00000000


	//----- nvinfo : EIATTR_MIN_STACK_SIZE
	.align		4
.L_5:
        /*0024*/ 	.byte	0x04, 0x12
        /*0026*/ 	.short	(.L_7 - .L_6)
	.align		4
.L_6:
        /*0028*/ 	.word	index@(triton_poi_fused_convolution_relu_threshold_backward_2)
        /*002c*/ 	.word	0x00000000
.L_7:


//--------------------- .nv.info.triton_poi_fused_convolution_relu_threshold_backward_2 --------------------------
	.section	.nv.info.triton_poi_fused_convolution_relu_threshold_backward_2,"",@"SHT_CUDA_INFO"
	.sectionflags	@""
	.align	4


	//----- nvinfo : EIATTR_CUDA_API_VERSION
	.align		4
        /*0000*/ 	.byte	0x04, 0x37
        /*0002*/ 	.short	(.L_9 - .L_8)
.L_8:
        /*0004*/ 	.word	0x0000007c


	//----- nvinfo : EIATTR_KPARAM_INFO
	.align		4
.L_9:
        /*0008*/ 	.byte	0x04, 0x17
        /*000a*/ 	.short	(.L_11 - .L_10)
.L_10:
        /*000c*/ 	.word	0x00000000
        /*0010*/ 	.short	0x0003
        /*0012*/ 	.short	0x0018
        /*0014*/ 	.byte	0x00, 0xf0, 0x11, 0x00


	//----- nvinfo : EIATTR_KPARAM_INFO
	.align		4
.L_11:
        /*0018*/ 	.byte	0x04, 0x17
        /*001a*/ 	.short	(.L_13 - .L_12)
.L_12:
        /*001c*/ 	.word	0x00000000
        /*0020*/ 	.short	0x0002
        /*0022*/ 	.short	0x0010
        /*0024*/ 	.byte	0x00, 0xf4, 0x21, 0x00


	//----- nvinfo : EIATTR_KPARAM_INFO
	.align		4
.L_13:
        /*0028*/ 	.byte	0x04, 0x17
        /*002a*/ 	.short	(.L_15 - .L_14)
.L_14:
        /*002c*/ 	.word	0x00000000
        /*0030*/ 	.short	0x0001
        /*0032*/ 	.short	0x0008
        /*0034*/ 	.byte	0x00, 0xf4, 0x21, 0x00


	//----- nvinfo : EIATTR_KPARAM_INFO
	.align		4
.L_15:
        /*0038*/ 	.byte	0x04, 0x17
        /*003a*/ 	.short	(.L_17 - .L_16)
.L_16:
        /*003c*/ 	.word	0x00000000
        /*0040*/ 	.short	0x0000
        /*0042*/ 	.short	0x0000
        /*0044*/ 	.byte	0x00, 0xf4, 0x21, 0x00


	//----- nvinfo : EIATTR_SPARSE_MMA_MASK
	.align		4
.L_17:
        /*0048*/ 	.byte	0x03, 0x50
        /*004a*/ 	.short	0x0000


	//----- nvinfo : EIATTR_MAXREG_COUNT
	.align		4
        /*004c*/ 	.byte	0x03, 0x1b
        /*004e*/ 	.short	0x00ff


	//----- nvinfo : EIATTR_EXIT_INSTR_OFFSETS
	.align		4
        /*0050*/ 	.byte	0x04, 0x1c
        /*0052*/ 	.short	(.L_19 - .L_18)


	//   ....[0]....
.L_18:
        /*0054*/ 	.word	0x000001f0


	//   ....[1]....
        /*0058*/ 	.word	0x00000210


	//----- nvinfo : EIATTR_REQNTID
	.align		4
.L_19:
        /*005c*/ 	.byte	0x04, 0x10
        /*005e*/ 	.short	(.L_21 - .L_20)
.L_20:
        /*0060*/ 	.word	0x00000080
        /*0064*/ 	.word	0x00000001
        /*0068*/ 	.word	0x00000001


	//----- nvinfo : EIATTR_CBANK_PARAM_SIZE
	.align		4
.L_21:
        /*006c*/ 	.byte	0x03, 0x19
        /*006e*/ 	.short	0x001c


	//----- nvinfo : EIATTR_PARAM_CBANK
	.align		4
        /*0070*/ 	.byte	0x04, 0x0a
        /*0072*/ 	.short	(.L_23 - .L_22)
	.align		4
.L_22:
        /*0074*/ 	.word	index@(.nv.constant0.triton_poi_fused_convolution_relu_threshold_backward_2)
        /*0078*/ 	.short	0x0210
        /*007a*/ 	.short	0x001c


	//----- nvinfo : EIATTR_SW_WAR
	.align		4
.L_23:
        /*007c*/ 	.byte	0x04, 0x36
        /*007e*/ 	.short	(.L_25 - .L_24)
.L_24:
        /*0080*/ 	.word	0x00000008
.L_25:


//--------------------- .nv.callgraph             --------------------------
	.section	.nv.callgraph,"",@"SHT_CUDA_CALLGRAPH"
	.align	4
	.sectionentsize	8
	.align		4
        /*0000*/ 	.word	0x00000000
	.align		4
        /*0004*/ 	.word	0xffffffff
	.align		4
        /*0008*/ 	.word	0x00000000
	.align		4
        /*000c*/ 	.word	0xfffffffe
	.align		4
        /*0010*/ 	.word	0x00000000
	.align		4
        /*0014*/ 	.word	0xfffffffd
	.align		4
        /*0018*/ 	.word	0x00000000
	.align		4
        /*001c*/ 	.word	0xfffffffc


//--------------------- .text.triton_poi_fused_convolution_relu_threshold_backward_2 --------------------------
	.section	.text.triton_poi_fused_convolution_relu_threshold_backward_2,"ax",@progbits
	.align	128
        .global         triton_poi_fused_convolution_relu_threshold_backward_2
        .type           triton_poi_fused_convolution_relu_threshold_backward_2,@function
        .size           triton_poi_fused_convolution_relu_threshold_backward_2,(.L_x_1 - triton_poi_fused_convolution_relu_threshold_backward_2)
        .other          triton_poi_fused_convolution_relu_threshold_backward_2,@"STO_CUDA_ENTRY STV_DEFAULT"
triton_poi_fused_convolution_relu_threshold_backward_2:
.text.triton_poi_fused_convolution_relu_threshold_backward_2:
[----:B------:R-:W0:Y:S02]  /*0000*/  LDC R1, c[0x0][0x28] ;  /* 0x00000a00ff017b82 */ /* 0x000e240000000800 */
[----:B------:R-:W1:Y:S01]  /*0010*/  S2R R0, SR_TID.X ;  /* 0x0000000000007919 */ /* 0x000e620000002100 */
[----:B------:R-:W2:Y:S01]  /*0020*/  LDC.64 R4, c[0x0][0x218] ;  /* 0x00008600ff047b82 */ /* 0x000ea20000000a00 */
[----:B------:R-:W-:Y:S01]  /*0030*/  ULDC.64 UR4, c[0x0][0x208] ;  /* 0x0000820000047ab9 */ /* 0x000fe20000000a00 */
[----:B------:R-:W-:Y:S01]  /*0040*/  ULDC.64 UR6, c[0x0][0x220] ;  /* 0x0000880000067ab9 */ /* 0x000fe20000000a00 */
[----:B------:R-:W3:Y:S01]  /*0050*/  S2R R7, SR_CTAID.X ;  /* 0x0000000000077919 */ /* 0x000ee20000002500 */
[----:B-1----:R-:W-:Y:S02]  /*0060*/  LOP3.LUT R0, R0, 0x7f, RZ, 0xc0, !PT ;  /* 0x0000007f00007812 */ /* 0x002fe400078ec0ff */
[----:B---3--:R-:W-:-:S03]  /*0070*/  SHF.R.S32.HI R2, RZ, 0x18, R7 ;  /* 0x00000018ff027819 */ /* 0x008fc60000011407 */
[----:B------:R-:W-:Y:S01]  /*0080*/  IMAD R7, R7, 0x80, R0 ;  /* 0x0000008007077824 */ /* 0x000fe200078e0200 */
[----:B------:R-:W-:Y:S02]  /*0090*/  SGXT R0, R2, 0x1 ;  /* 0x000000010200781a */ /* 0x000fe40000000200 */
[----:B------:R-:W1:Y:S02]  /*00a0*/  LDC.64 R2, c[0x0][0x210] ;  /* 0x00008400ff027b82 */ /* 0x000e640000000a00 */
[----:B------:R-:W-:Y:S02]  /*00b0*/  ISETP.GE.AND P0, PT, R7, 0x400, PT ;  /* 0x000004000700780c */ /* 0x000fe40003f06270 */
[----:B------:R-:W-:-:S04]  /*00c0*/  LEA.HI R0, R0, R7, RZ, 0x6 ;  /* 0x0000000700007211 */ /* 0x000fc800078f30ff */
[----:B------:R-:W-:-:S04]  /*00d0*/  SHF.R.S32.HI R0, RZ, 0x6, R0 ;  /* 0x00000006ff007819 */ /* 0x000fc80000011400 */
[----:B------:R-:W-:-:S04]  /*00e0*/  LEA.HI R6, R0, R0, RZ, 0x2 ;  /* 0x0000000000067211 */ /* 0x000fc800078f10ff */
[----:B------:R-:W-:-:S05]  /*00f0*/  LOP3.LUT R9, R6, 0xfffffffc, RZ, 0xc0, !PT ;  /* 0xfffffffc06097812 */ /* 0x000fca00078ec0ff */
[----:B------:R-:W-:Y:S02]  /*0100*/  IMAD.IADD R9, R0, 0x1, -R9 ;  /* 0x0000000100097824 */ /* 0x000fe400078e0a09 */
[----:B------:R-:W-:Y:S02]  /*0110*/  IMAD.MOV.U32 R0, RZ, RZ, RZ ;  /* 0x000000ffff007224 */ /* 0x000fe400078e00ff */
[----:B--2---:R-:W-:-:S04]  /*0120*/  IMAD.WIDE R4, R9, 0x4, R4 ;  /* 0x0000000409047825 */ /* 0x004fc800078e0204 */
[----:B------:R-:W-:Y:S02]  /*0130*/  IMAD.MOV.U32 R9, RZ, RZ, RZ ;  /* 0x000000ffff097224 */ /* 0x000fe400078e00ff */
[----:B-1----:R-:W-:-:S04]  /*0140*/  IMAD.WIDE R2, R7, 0x4, R2 ;  /* 0x0000000407027825 */ /* 0x002fc800078e0202 */
[----:B------:R-:W2:Y:S04]  /*0150*/  @!P0 LDG.E.EL R9, desc[UR4][R4.64] ;  /* 0x0000000404098981 */ /* 0x000ea8000c2e1900 */
[----:B------:R-:W2:Y:S02]  /*0160*/  @!P0 LDG.E R0, desc[UR4][R2.64] ;  /* 0x0000000402008981 */ /* 0x000ea4000c1e1900 */
[----:B--2---:R-:W-:Y:S01]  /*0170*/  FADD R6, R9, R0 ;  /* 0x0000000009067221 */ /* 0x004fe20000000000 */
[----:B------:R-:W-:-:S04]  /*0180*/  FSETP.GEU.AND P1, PT, R0, -R9, PT ;  /* 0x800000090000720b */ /* 0x000fc80003f2e000 */
[----:B------:R-:W-:Y:S02]  /*0190*/  FSEL R9, R6, RZ, P1 ;  /* 0x000000ff06097208 */ /* 0x000fe40000800000 */
[----:B------:R-:W-:Y:S02]  /*01a0*/  IADD3 R6, P1, R7, UR6, RZ ;  /* 0x0000000607067c10 */ /* 0x000fe4000ff3e0ff */
[----:B------:R-:W-:Y:S01]  /*01b0*/  FSETP.GTU.AND P2, PT, R9, RZ, PT ;  /* 0x000000ff0900720b */ /* 0x000fe20003f4c000 */
[----:B------:R1:W-:Y:S01]  /*01c0*/  @!P0 STG.E desc[UR4][R2.64], R9 ;  /* 0x0000000902008986 */ /* 0x0003e2000c101904 */
[----:B------:R-:W-:Y:S02]  /*01d0*/  LEA.HI.X.SX32 R7, R7, UR7, 0x1, P1 ;  /* 0x0000000707077c11 */ /* 0x000fe400088f0eff */
[----:B------:R-:W-:Y:S01]  /*01e0*/  SEL R11, RZ, 0x1, P2 ;  /* 0x00000001ff0b7807 */ /* 0x000fe20001000000 */
[----:B------:R-:W-:Y:S08]  /*01f0*/  @P0 EXIT ;  /* 0x000000000000094d */ /* 0x000ff00003800000 */
[----:B------:R-:W-:Y:S01]  /*0200*/  STG.E.U8 desc[UR4][R6.64], R11 ;  /* 0x0000000b06007986 */ /* 0x000fe2000c101104 */
[----:B------:R-:W-:Y:S05]  /*0210*/  EXIT ;  /* 0x000000000000794d */ /* 0x000fea0003800000 */
.L_x_0:
[----:B------:R-:W-:-:S00]  /*0220*/  BRA `(.L_x_0) ;  /* 0xfffffffc00fc7947 */ /* 0x000fc0000383ffff */
[----:B------:R-:W-:-:S00]  /*0230*/  NOP ;  /* 0x0000000000007918 */ /* 0x000fc00000000000 */
        /* <DEDUP_REMOVED lines=12> */
.L_x_1:


//--------------------- .nv.constant0.triton_poi_fused_convolution_relu_threshold_backward_2 --------------------------
	.section	.nv.constant0.triton_poi_fused_convolution_relu_threshold_backward_2,"a",@progbits
	.sectionflags	@""
	.align	4
.nv.constant0.triton_poi_fused_convolution_relu_threshold_backward_2:
	.zero		556
